//
// Generated by NVIDIA NVVM Compiler
//
// Compiler Build ID: CL-36424714
// Cuda compilation tools, release 13.0, V13.0.88
// Based on NVVM 20.0.0
//

.version 9.0
.target sm_100
.address_size 64

	// .globl	_Z13sum_reductionPiS_
// _ZZ13sum_reductionPiS_E11partial_sum has been demoted

.visible .entry _Z13sum_reductionPiS_(
	.param .u64 .ptr .align 1 _Z13sum_reductionPiS__param_0,
	.param .u64 .ptr .align 1 _Z13sum_reductionPiS__param_1
)
{
	.reg .pred 	%p<6>;
	.reg .b32 	%r<41>;
	.reg .b64 	%rd<11>;
	// demoted variable
	.shared .align 4 .b8 _ZZ13sum_reductionPiS_E11partial_sum[2048];
	ld.param.u64 	%rd2, [_Z13sum_reductionPiS__param_0];
	ld.param.u64 	%rd1, [_Z13sum_reductionPiS__param_1];
	cvta.to.global.u64 	%rd3, %rd2;
	mov.u32 	%r1, %ctaid.x;
	mov.u32 	%r40, %ntid.x;
	mul.lo.s32 	%r7, %r40, %r1;
	shl.b32 	%r8, %r7, 1;
	mov.u32 	%r3, %tid.x;
	add.s32 	%r9, %r8, %r3;
	mul.wide.s32 	%rd4, %r9, 4;
	add.s64 	%rd5, %rd3, %rd4;
	ld.global.u32 	%r10, [%rd5];
	add.s32 	%r11, %r9, %r40;
	mul.wide.u32 	%rd6, %r11, 4;
	add.s64 	%rd7, %rd3, %rd6;
	ld.global.u32 	%r12, [%rd7];
	add.s32 	%r13, %r12, %r10;
	shl.b32 	%r14, %r3, 2;
	mov.u32 	%r15, _ZZ13sum_reductionPiS_E11partial_sum;
	add.s32 	%r4, %r15, %r14;
	st.shared.u32 	[%r4], %r13;
	bar.sync 	0;
	setp.lt.u32 	%p1, %r40, 66;
	@%p1 bra 	$L__BB0_4;
$L__BB0_1:
	shr.u32 	%r6, %r40, 1;
	setp.ge.u32 	%p2, %r3, %r6;
	@%p2 bra 	$L__BB0_3;
	shl.b32 	%r16, %r6, 2;
	add.s32 	%r17, %r4, %r16;
	ld.shared.u32 	%r18, [%r17];
	ld.shared.u32 	%r19, [%r4];
	add.s32 	%r20, %r19, %r18;
	st.shared.u32 	[%r4], %r20;
$L__BB0_3:
	bar.sync 	0;
	setp.gt.u32 	%p3, %r40, 131;
	mov.u32 	%r40, %r6;
	@%p3 bra 	$L__BB0_1;
$L__BB0_4:
	setp.gt.u32 	%p4, %r3, 31;
	@%p4 bra 	$L__BB0_7;
	ld.volatile.shared.u32 	%r21, [%r4+128];
	ld.volatile.shared.u32 	%r22, [%r4];
	add.s32 	%r23, %r22, %r21;
	st.volatile.shared.u32 	[%r4], %r23;
	ld.volatile.shared.u32 	%r24, [%r4+64];
	ld.volatile.shared.u32 	%r25, [%r4];
	add.s32 	%r26, %r25, %r24;
	st.volatile.shared.u32 	[%r4], %r26;
	ld.volatile.shared.u32 	%r27, [%r4+32];
	ld.volatile.shared.u32 	%r28, [%r4];
	add.s32 	%r29, %r28, %r27;
	st.volatile.shared.u32 	[%r4], %r29;
	ld.volatile.shared.u32 	%r30, [%r4+16];
	ld.volatile.shared.u32 	%r31, [%r4];
	add.s32 	%r32, %r31, %r30;
	st.volatile.shared.u32 	[%r4], %r32;
	ld.volatile.shared.u32 	%r33, [%r4+8];
	ld.volatile.shared.u32 	%r34, [%r4];
	add.s32 	%r35, %r34, %r33;
	st.volatile.shared.u32 	[%r4], %r35;
	ld.volatile.shared.u32 	%r36, [%r4+4];
	ld.volatile.shared.u32 	%r37, [%r4];
	add.s32 	%r38, %r37, %r36;
	st.volatile.shared.u32 	[%r4], %r38;
	setp.ne.s32 	%p5, %r3, 0;
	@%p5 bra 	$L__BB0_7;
	ld.shared.u32 	%r39, [_ZZ13sum_reductionPiS_E11partial_sum];
	cvta.to.global.u64 	%rd8, %rd1;
	mul.wide.u32 	%rd9, %r1, 4;
	add.s64 	%rd10, %rd8, %rd9;
	st.global.u32 	[%rd10], %r39;
$L__BB0_7:
	ret;

}


// ===== COMPILED SASS (sm_100) =====

	.target	sm_100

	.elftype	@"ET_EXEC"


//--------------------- .note.nv.tkinfo           --------------------------
	.section	.note.nv.tkinfo,"",@"SHT_NOTE"
	.sectionflags	@"SHF_NOTE_NV_TKINFO"
	.tkinfo
        /*0018*/ 	.word	0x00000002
        /*0030*/ 	.string	""
        /*0030*/ 	.string	"ptxas"
        /*0030*/ 	.string	"Cuda compilation tools, release 13.0, V13.0.88"
        /*0030*/ 	.string	"Build cuda_13.0.r13.0/compiler.36424714_0"
        /*0030*/ 	.string	"-arch sm_100 -m 64 "



//--------------------- .note.nv.cuinfo           --------------------------
	.section	.note.nv.cuinfo,"",@"SHT_NOTE"
	.sectionflags	@"SHF_NOTE_NV_CUINFO"
        /*0018*/ 	.short	0x0002
        /*001a*/ 	.short	0x0064
        /*001c*/ 	.short	0x0082
	.zero		2


//--------------------- .nv.info                  --------------------------
	.section	.nv.info,"",@"SHT_CUDA_INFO"
	.align	4


	//----- nvinfo : EIATTR_REGCOUNT
	.align		4
        /*0000*/ 	.byte	0x04, 0x2f
        /*0002*/ 	.short	(.L_1 - .L_0)
	.align		4
.L_0:
        /*0004*/ 	.word	index@(_Z13sum_reductionPiS_)
        /*0008*/ 	.word	0x0000000d


	//----- nvinfo : EIATTR_FRAME_SIZE
	.align		4
.L_1:
        /*000c*/ 	.byte	0x04, 0x11
        /*000e*/ 	.short	(.L_3 - .L_2)
	.align		4
.L_2:
        /*0010*/ 	.word	index@(_Z13sum_reductionPiS_)
        /*0014*/ 	.word	0x00000000


	//----- nvinfo : EIATTR_MIN_STACK_SIZE
	.align		4
.L_3:
        /*0018*/ 	.byte	0x04, 0x12
        /*001a*/ 	.short	(.L_5 - .L_4)
	.align		4
.L_4:
        /*001c*/ 	.word	index@(_Z13sum_reductionPiS_)
        /*0020*/ 	.word	0x00000000
.L_5:


//--------------------- .nv.compat                --------------------------
	.section	.nv.compat,"",@"SHT_CUDA_COMPAT_INFO"
	.align	4
        /*0000*/ 	.byte	0x02, 0x09, 0x00, 0x00, 0x02, 0x02, 0x01, 0x00, 0x02, 0x05, 0x05, 0x00, 0x03, 0x07, 0x01, 0x01
        /*0010*/ 	.byte	0x02, 0x03, 0x00, 0x00, 0x02, 0x06, 0x01, 0x00, 0x04, 0x0b, 0x08, 0x00, 0x09, 0x00, 0x00, 0x00
        /*0020*/ 	.byte	0x00, 0x00, 0x00, 0x00


//--------------------- .nv.info._Z13sum_reductionPiS_ --------------------------
	.section	.nv.info._Z13sum_reductionPiS_,"",@"SHT_CUDA_INFO"
	.sectionflags	@""
	.align	4


	//----- nvinfo : EIATTR_CUDA_API_VERSION
	.align		4
        /*0000*/ 	.byte	0x04, 0x37
        /*0002*/ 	.short	(.L_7 - .L_6)
.L_6:
        /*0004*/ 	.word	0x00000082


	//----- nvinfo : EIATTR_KPARAM_INFO
	.align		4
.L_7:
        /*0008*/ 	.byte	0x04, 0x17
        /*000a*/ 	.short	(.L_9 - .L_8)
.L_8:
        /*000c*/ 	.word	0x00000000
        /*0010*/ 	.short	0x0001
        /*0012*/ 	.short	0x0008
        /*0014*/ 	.byte	0x00, 0xf5, 0x21, 0x00


	//----- nvinfo : EIATTR_KPARAM_INFO
	.align		4
.L_9:
        /*0018*/ 	.byte	0x04, 0x17
        /*001a*/ 	.short	(.L_11 - .L_10)
.L_10:
        /*001c*/ 	.word	0x00000000
        /*0020*/ 	.short	0x0000
        /*0022*/ 	.short	0x0000
        /*0024*/ 	.byte	0x00, 0xf5, 0x21, 0x00


	//----- nvinfo : EIATTR_SPARSE_MMA_MASK
	.align		4
.L_11:
        /*0028*/ 	.byte	0x03, 0x50
        /*002a*/ 	.short	0x0000


	//----- nvinfo : EIATTR_MAXREG_COUNT
	.align		4
        /*002c*/ 	.byte	0x03, 0x1b
        /*002e*/ 	.short	0x00ff


	//----- nvinfo : EIATTR_NUM_BARRIERS
	.align		4
        /*0030*/ 	.byte	0x02, 0x4c
        /*0032*/ 	.byte	0x01
	.zero		1


	//----- nvinfo : EIATTR_MERCURY_ISA_VERSION
	.align		4
        /*0034*/ 	.byte	0x03, 0x5f
        /*0036*/ 	.short	0x0101


	//----- nvinfo : EIATTR_VRC_CTA_INIT_COUNT
	.align		4
        /*0038*/ 	.byte	0x02, 0x4a
	.zero		1
	.zero		1


	//----- nvinfo : EIATTR_EXIT_INSTR_OFFSETS
	.align		4
        /*003c*/ 	.byte	0x04, 0x1c
        /*003e*/ 	.short	(.L_13 - .L_12)


	//   ....[0]....
.L_12:
        /*0040*/ 	.word	0x00000230


	//   ....[1]....
        /*0044*/ 	.word	0x000003d0


	//   ....[2]....
        /*0048*/ 	.word	0x00000450


	//----- nvinfo : EIATTR_CBANK_PARAM_SIZE
	.align		4
.L_13:
        /*004c*/ 	.byte	0x03, 0x19
        /*004e*/ 	.short	0x0010


	//----- nvinfo : EIATTR_PARAM_CBANK
	.align		4
        /*0050*/ 	.byte	0x04, 0x0a
        /*0052*/ 	.short	(.L_15 - .L_14)
	.align		4
.L_14:
        /*0054*/ 	.word	index@(.nv.constant0._Z13sum_reductionPiS_)
        /*0058*/ 	.short	0x0380
        /*005a*/ 	.short	0x0010


	//----- nvinfo : EIATTR_SW_WAR
	.align		4
.L_15:
        /*005c*/ 	.byte	0x04, 0x36
        /*005e*/ 	.short	(.L_17 - .L_16)
.L_16:
        /*0060*/ 	.word	0x00000008
.L_17:


//--------------------- .nv.callgraph             --------------------------
	.section	.nv.callgraph,"",@"SHT_CUDA_CALLGRAPH"
	.align	4
	.sectionentsize	8
	.align		4
        /*0000*/ 	.word	0x00000000
	.align		4
        /*0004*/ 	.word	0xffffffff
	.align		4
        /*0008*/ 	.word	0x00000000
	.align		4
        /*000c*/ 	.word	0xfffffffe
	.align		4
        /*0010*/ 	.word	0x00000000
	.align		4
        /*0014*/ 	.word	0xfffffffd
	.align		4
        /*0018*/ 	.word	0x00000000
	.align		4
        /*001c*/ 	.word	0xfffffffc


//--------------------- .text._Z13sum_reductionPiS_ --------------------------
	.section	.text._Z13sum_reductionPiS_,"ax",@progbits
	.align	128
        .global         _Z13sum_reductionPiS_
        .type           _Z13sum_reductionPiS_,@function
        .size           _Z13sum_reductionPiS_,(.L_x_3 - _Z13sum_reductionPiS_)
        .other          _Z13sum_reductionPiS_,@"STO_CUDA_ENTRY STV_DEFAULT"
_Z13sum_reductionPiS_:
.text._Z13sum_reductionPiS_:
[----:B------:R-:W-:Y:S01]  /*0000*/  LDC R1, c[0x0][0x37c] ;  /* 0x0000df00ff017b82 */ /* 0x000fe20000000800 */
[----:B------:R-:W0:Y:S01]  /*0010*/  S2R R0, SR_CTAID.X ;  /* 0x0000000000007919 */ /* 0x000e220000002500 */
[----:B------:R-:W0:Y:S06]  /*0020*/  LDCU UR8, c[0x0][0x360] ;  /* 0x00006c00ff0877ac */ /* 0x000e2c0008000800 */
[----:B------:R-:W1:Y:S01]  /*0030*/  LDC.64 R6, c[0x0][0x380] ;  /* 0x0000e000ff067b82 */ /* 0x000e620000000a00 */
[----:B------:R-:W2:Y:S01]  /*0040*/  S2R R2, SR_TID.X ;  /* 0x0000000000027919 */ /* 0x000ea20000002100 */
[----:B------:R-:W3:Y:S01]  /*0050*/  LDCU.64 UR6, c[0x0][0x358] ;  /* 0x00006b00ff0677ac */ /* 0x000ee20008000a00 */
[----:B0-----:R-:W-:-:S04]  /*0060*/  IMAD R3, R0, UR8, RZ ;  /* 0x0000000800037c24 */ /* 0x001fc8000f8e02ff */
[----:B--2---:R-:W-:-:S04]  /*0070*/  IMAD R3, R3, 0x2, R2 ;  /* 0x0000000203037824 */ /* 0x004fc800078e0202 */
[C---:B-1----:R-:W-:Y:S01]  /*0080*/  IMAD.WIDE R4, R3.reuse, 0x4, R6 ;  /* 0x0000000403047825 */ /* 0x042fe200078e0206 */
[----:B------:R-:W-:-:S05]  /*0090*/  IADD3 R9, PT, PT, R3, UR8, RZ ;  /* 0x0000000803097c10 */ /* 0x000fca000fffe0ff */
[----:B------:R-:W-:Y:S01]  /*00a0*/  IMAD.WIDE.U32 R6, R9, 0x4, R6 ;  /* 0x0000000409067825 */ /* 0x000fe200078e0006 */
[----:B---3--:R-:W2:Y:S05]  /*00b0*/  LDG.E R4, desc[UR6][R4.64] ;  /* 0x0000000604047981 */ /* 0x008eaa000c1e1900 */
[----:B------:R-:W2:Y:S01]  /*00c0*/  LDG.E R7, desc[UR6][R6.64] ;  /* 0x0000000606077981 */ /* 0x000ea2000c1e1900 */
[----:B------:R-:W0:Y:S01]  /*00d0*/  S2UR UR5, SR_CgaCtaId ;  /* 0x00000000000579c3 */ /* 0x000e220000008800 */
[----:B------:R-:W-:Y:S01]  /*00e0*/  UMOV UR4, 0x400 ;  /* 0x0000040000047882 */ /* 0x000fe20000000000 */
[----:B------:R-:W-:Y:S01]  /*00f0*/  UISETP.GE.U32.AND UP0, UPT, UR8, 0x42, UPT ;  /* 0x000000420800788c */ /* 0x000fe2000bf06070 */
[----:B------:R-:W-:Y:S01]  /*0100*/  ISETP.GT.U32.AND P0, PT, R2, 0x1f, PT ;  /* 0x0000001f0200780c */ /* 0x000fe20003f04070 */
[----:B0-----:R-:W-:-:S06]  /*0110*/  ULEA UR4, UR5, UR4, 0x18 ;  /* 0x0000000405047291 */ /* 0x001fcc000f8ec0ff */
[----:B------:R-:W-:Y:S01]  /*0120*/  LEA R3, R2, UR4, 0x2 ;  /* 0x0000000402037c11 */ /* 0x000fe2000f8e10ff */
[----:B--2---:R-:W-:-:S05]  /*0130*/  IMAD.IADD R8, R4, 0x1, R7 ;  /* 0x0000000104087824 */ /* 0x004fca00078e0207 */
[----:B------:R0:W-:Y:S01]  /*0140*/  STS [R3], R8 ;  /* 0x0000000803007388 */ /* 0x0001e20000000800 */
[----:B------:R-:W-:Y:S06]  /*0150*/  BAR.SYNC.DEFER_BLOCKING 0x0 ;  /* 0x0000000000007b1d */ /* 0x000fec0000010000 */
[----:B------:R-:W-:Y:S05]  /*0160*/  BRA.U !UP0, `(.L_x_0) ;  /* 0x0000000108307547 */ /* 0x000fea000b800000 */
[----:B------:R-:W-:-:S07]  /*0170*/  MOV R4, UR8 ;  /* 0x0000000800047c02 */ /* 0x000fce0008000f00 */
.L_x_1:
[----:B------:R-:W-:-:S04]  /*0180*/  SHF.R.U32.HI R7, RZ, 0x1, R4 ;  /* 0x00000001ff077819 */ /* 0x000fc80000011604 */
[----:B------:R-:W-:-:S13]  /*0190*/  ISETP.GE.U32.AND P1, PT, R2, R7, PT ;  /* 0x000000070200720c */ /* 0x000fda0003f26070 */
[----:B------:R-:W-:Y:S01]  /*01a0*/  @!P1 IMAD R5, R7, 0x4, R3 ;  /* 0x0000000407059824 */ /* 0x000fe200078e0203 */
[----:B------:R-:W-:Y:S05]  /*01b0*/  @!P1 LDS R6, [R3] ;  /* 0x0000000003069984 */ /* 0x000fea0000000800 */
[----:B------:R-:W1:Y:S02]  /*01c0*/  @!P1 LDS R5, [R5] ;  /* 0x0000000005059984 */ /* 0x000e640000000800 */
[----:B-1----:R-:W-:-:S05]  /*01d0*/  @!P1 IADD3 R6, PT, PT, R5, R6, RZ ;  /* 0x0000000605069210 */ /* 0x002fca0007ffe0ff */
[----:B------:R1:W-:Y:S01]  /*01e0*/  @!P1 STS [R3], R6 ;  /* 0x0000000603009388 */ /* 0x0003e20000000800 */
[----:B------:R-:W-:Y:S01]  /*01f0*/  BAR.SYNC.DEFER_BLOCKING 0x0 ;  /* 0x0000000000007b1d */ /* 0x000fe20000010000 */
[----:B------:R-:W-:Y:S01]  /*0200*/  ISETP.GT.U32.AND P1, PT, R4, 0x83, PT ;  /* 0x000000830400780c */ /* 0x000fe20003f24070 */
[----:B------:R-:W-:-:S12]  /*0210*/  IMAD.MOV.U32 R4, RZ, RZ, R7 ;  /* 0x000000ffff047224 */ /* 0x000fd800078e0007 */
[----:B-1----:R-:W-:Y:S05]  /*0220*/  @P1 BRA `(.L_x_1) ;  /* 0xfffffffc00d41947 */ /* 0x002fea000383ffff */
.L_x_0:
[----:B------:R-:W-:Y:S05]  /*0230*/  @P0 EXIT ;  /* 0x000000000000094d */ /* 0x000fea0003800000 */
[----:B------:R-:W-:Y:S01]  /*0240*/  LDS R4, [R3+0x80] ;  /* 0x0000800003047984 */ /* 0x000fe20000000800 */
[----:B------:R-:W-:-:S03]  /*0250*/  ISETP.NE.AND P0, PT, R2, RZ, PT ;  /* 0x000000ff0200720c */ /* 0x000fc60003f05270 */
[----:B------:R-:W1:Y:S02]  /*0260*/  LDS R5, [R3] ;  /* 0x0000000003057984 */ /* 0x000e640000000800 */
[----:B-1----:R-:W-:-:S05]  /*0270*/  IADD3 R4, PT, PT, R4, R5, RZ ;  /* 0x0000000504047210 */ /* 0x002fca0007ffe0ff */
[----:B------:R-:W-:Y:S04]  /*0280*/  STS [R3], R4 ;  /* 0x0000000403007388 */ /* 0x000fe80000000800 */
[----:B------:R-:W-:Y:S04]  /*0290*/  LDS R5, [R3+0x40] ;  /* 0x0000400003057984 */ /* 0x000fe80000000800 */
[----:B------:R-:W1:Y:S02]  /*02a0*/  LDS R6, [R3] ;  /* 0x0000000003067984 */ /* 0x000e640000000800 */
[----:B-1----:R-:W-:-:S05]  /*02b0*/  IMAD.IADD R6, R5, 0x1, R6 ;  /* 0x0000000105067824 */ /* 0x002fca00078e0206 */
[----:B------:R-:W-:Y:S04]  /*02c0*/  STS [R3], R6 ;  /* 0x0000000603007388 */ /* 0x000fe80000000800 */
[----:B------:R-:W-:Y:S04]  /*02d0*/  LDS R5, [R3+0x20] ;  /* 0x0000200003057984 */ /* 0x000fe80000000800 */
[----:B0-----:R-:W0:Y:S02]  /*02e0*/  LDS R8, [R3] ;  /* 0x0000000003087984 */ /* 0x001e240000000800 */
[----:B0-----:R-:W-:-:S05]  /*02f0*/  IADD3 R8, PT, PT, R5, R8, RZ ;  /* 0x0000000805087210 */ /* 0x001fca0007ffe0ff */
[----:B------:R-:W-:Y:S04]  /*0300*/  STS [R3], R8 ;  /* 0x0000000803007388 */ /* 0x000fe80000000800 */
[----:B------:R-:W-:Y:S04]  /*0310*/  LDS R5, [R3+0x10] ;  /* 0x0000100003057984 */ /* 0x000fe80000000800 */
[----:B------:R-:W0:Y:S02]  /*0320*/  LDS R10, [R3] ;  /* 0x00000000030a7984 */ /* 0x000e240000000800 */
[----:B0-----:R-:W-:-:S05]  /*0330*/  IMAD.IADD R10, R5, 0x1, R10 ;  /* 0x00000001050a7824 */ /* 0x001fca00078e020a */
[----:B------:R-:W-:Y:S04]  /*0340*/  STS [R3], R10 ;  /* 0x0000000a03007388 */ /* 0x000fe80000000800 */
[----:B------:R-:W-:Y:S04]  /*0350*/  LDS R4, [R3+0x8] ;  /* 0x0000080003047984 */ /* 0x000fe80000000800 */
[----:B------:R-:W0:Y:S02]  /*0360*/  LDS R5, [R3] ;  /* 0x0000000003057984 */ /* 0x000e240000000800 */
[----:B0-----:R-:W-:-:S05]  /*0370*/  IADD3 R4, PT, PT, R4, R5, RZ ;  /* 0x0000000504047210 */ /* 0x001fca0007ffe0ff */
[----:B------:R-:W-:Y:S04]  /*0380*/  STS [R3], R4 ;  /* 0x0000000403007388 */ /* 0x000fe80000000800 */
[----:B------:R-:W-:Y:S04]  /*0390*/  LDS R5, [R3+0x4] ;  /* 0x0000040003057984 */ /* 0x000fe80000000800 */
[----:B------:R-:W0:Y:S02]  /*03a0*/  LDS R6, [R3] ;  /* 0x0000000003067984 */ /* 0x000e240000000800 */
[----:B0-----:R-:W-:-:S05]  /*03b0*/  IMAD.IADD R6, R5, 0x1, R6 ;  /* 0x0000000105067824 */ /* 0x001fca00078e0206 */
[----:B------:R0:W-:Y:S01]  /*03c0*/  STS [R3], R6 ;  /* 0x0000000603007388 */ /* 0x0001e20000000800 */
[----:B------:R-:W-:Y:S05]  /*03d0*/  @P0 EXIT ;  /* 0x000000000000094d */ /* 0x000fea0003800000 */
[----:B------:R-:W1:Y:S01]  /*03e0*/  S2UR UR5, SR_CgaCtaId ;  /* 0x00000000000579c3 */ /* 0x000e620000008800 */
[----:B------:R-:W-:-:S07]  /*03f0*/  UMOV UR4, 0x400 ;  /* 0x0000040000047882 */ /* 0x000fce0000000000 */
[----:B0-----:R-:W0:Y:S01]  /*0400*/  LDC.64 R2, c[0x0][0x388] ;  /* 0x0000e200ff027b82 */ /* 0x001e220000000a00 */
[----:B-1----:R-:W-:Y:S01]  /*0410*/  ULEA UR4, UR5, UR4, 0x18 ;  /* 0x0000000405047291 */ /* 0x002fe2000f8ec0ff */
[----:B0-----:R-:W-:-:S08]  /*0420*/  IMAD.WIDE.U32 R2, R0, 0x4, R2 ;  /* 0x0000000400027825 */ /* 0x001fd000078e0002 */
[----:B------:R-:W0:Y:S04]  /*0430*/  LDS R5, [UR4] ;  /* 0x00000004ff057984 */ /* 0x000e280008000800 */
[----:B0-----:R-:W-:Y:S01]  /*0440*/  STG.E desc[UR6][R2.64], R5 ;  /* 0x0000000502007986 */ /* 0x001fe2000c101906 */
[----:B------:R-:W-:Y:S05]  /*0450*/  EXIT ;  /* 0x000000000000794d */ /* 0x000fea0003800000 */
.L_x_2:
[----:B------:R-:W-:-:S00]  /*0460*/  BRA `(.L_x_2) ;  /* 0xfffffffc00fc7947 */ /* 0x000fc0000383ffff */
[----:B------:R-:W-:-:S00]  /*0470*/  NOP ;  /* 0x0000000000007918 */ /* 0x000fc00000000000 */
        /* <DEDUP_REMOVED lines=8> */
.L_x_3:


//--------------------- .nv.shared._Z13sum_reductionPiS_ --------------------------
	.section	.nv.shared._Z13sum_reductionPiS_,"aw",@nobits
	.sectionflags	@""
	.align	4
.nv.shared._Z13sum_reductionPiS_:
	.zero		3072


//--------------------- .nv.shared.reserved.0     --------------------------
	.section	.nv.shared.reserved.0,"aw",@nobits
	.weak		__nv_reservedSMEM_offset_0_alias
	.size		__nv_reservedSMEM_offset_0_alias, 0, 64
	.other		__nv_reservedSMEM_offset_0_alias,@"STO_CUDA_RESERVED_SHARED STV_DEFAULT"
__nv_reservedSMEM_offset_0_alias:
	.zero		0
	.zero		64


//--------------------- .nv.constant0._Z13sum_reductionPiS_ --------------------------
	.section	.nv.constant0._Z13sum_reductionPiS_,"a",@progbits
	.sectionflags	@""
	.align	4
.nv.constant0._Z13sum_reductionPiS_:
	.zero		912


//--------------------- SYMBOLS --------------------------

	.type		.nv.reservedSmem.offset0,@object
	.size		.nv.reservedSmem.offset0,0x4
	.type		.nv.reservedSmem.cap,@object
	.size		.nv.reservedSmem.cap,0x4
